	.headerflags	@"EF_CUDA_TEXMODE_UNIFIED EF_CUDA_64BIT_ADDRESS EF_CUDA_ACCELERATORS EF_CUDA_SM90 EF_CUDA_VIRTUAL_SM(EF_CUDA_SM90)"
	.elftype	@"ET_EXEC"


//--------------------- .nv.info                  --------------------------
	.section	.nv.info,"",@"SHT_CUDA_INFO"
	.align	4


	//----- nvinfo : EIATTR_REGCOUNT
	.align		4
        /*0000*/ 	.byte	0x04, 0x2f
        /*0002*/ 	.short	(.L_3 - .L_2)
	.align		4
.L_2:
        /*0004*/ 	.word	index@(triton_poi_fused__native_batch_norm_legit_no_training_relu_32)
        /*0008*/ 	.word	0x00000016


	//----- nvinfo : EIATTR_MIN_STACK_SIZE
	.align		4
.L_3:
        /*000c*/ 	.byte	0x04, 0x12
        /*000e*/ 	.short	(.L_5 - .L_4)
	.align		4
.L_4:
        /*0010*/ 	.word	index@(triton_poi_fused__native_batch_norm_legit_no_training_relu_32)
        /*0014*/ 	.word	0x00000000


	//----- nvinfo : EIATTR_FRAME_SIZE
	.align		4
.L_5:
        /*0018*/ 	.byte	0x04, 0x11
        /*001a*/ 	.short	(.L_7 - .L_6)
	.align		4
.L_6:
        /*001c*/ 	.word	index@(triton_poi_fused__native_batch_norm_legit_no_training_relu_32)
        /*0020*/ 	.word	0x00000000


	//----- nvinfo : EIATTR_MIN_STACK_SIZE
	.align		4
.L_7:
        /*0024*/ 	.byte	0x04, 0x12
        /*0026*/ 	.short	(.L_9 - .L_8)
	.align		4
.L_8:
        /*0028*/ 	.word	index@(triton_poi_fused__native_batch_norm_legit_no_training_relu_32)
        /*002c*/ 	.word	0x00000000
.L_9:


//--------------------- .nv.info.triton_poi_fused__native_batch_norm_legit_no_training_relu_32 --------------------------
	.section	.nv.info.triton_poi_fused__native_batch_norm_legit_no_training_relu_32,"",@"SHT_CUDA_INFO"
	.sectionflags	@""
	.align	4


	//----- nvinfo : EIATTR_CUDA_API_VERSION
	.align		4
        /*0000*/ 	.byte	0x04, 0x37
        /*0002*/ 	.short	(.L_11 - .L_10)
.L_10:
        /*0004*/ 	.word	0x0000007c


	//----- nvinfo : EIATTR_KPARAM_INFO
	.align		4
.L_11:
        /*0008*/ 	.byte	0x04, 0x17
        /*000a*/ 	.short	(.L_13 - .L_12)
.L_12:
        /*000c*/ 	.word	0x00000000
        /*0010*/ 	.short	0x0006
        /*0012*/ 	.short	0x0030
        /*0014*/ 	.byte	0x00, 0xf0, 0x11, 0x00


	//----- nvinfo : EIATTR_KPARAM_INFO
	.align		4
.L_13:
        /*0018*/ 	.byte	0x04, 0x17
        /*001a*/ 	.short	(.L_15 - .L_14)
.L_14:
        /*001c*/ 	.word	0x00000000
        /*0020*/ 	.short	0x0005
        /*0022*/ 	.short	0x0028
        /*0024*/ 	.byte	0x00, 0xf4, 0x21, 0x00


	//----- nvinfo : EIATTR_KPARAM_INFO
	.align		4
.L_15:
        /*0028*/ 	.byte	0x04, 0x17
        /*002a*/ 	.short	(.L_17 - .L_16)
.L_16:
        /*002c*/ 	.word	0x00000000
        /*0030*/ 	.short	0x0004
        /*0032*/ 	.short	0x0020
        /*0034*/ 	.byte	0x00, 0xf4, 0x21, 0x00


	//----- nvinfo : EIATTR_KPARAM_INFO
	.align		4
.L_17:
        /*0038*/ 	.byte	0x04, 0x17
        /*003a*/ 	.short	(.L_19 - .L_18)
.L_18:
        /*003c*/ 	.word	0x00000000
        /*0040*/ 	.short	0x0003
        /*0042*/ 	.short	0x0018
        /*0044*/ 	.byte	0x00, 0xf4, 0x21, 0x00


	//----- nvinfo : EIATTR_KPARAM_INFO
	.align		4
.L_19:
        /*0048*/ 	.byte	0x04, 0x17
        /*004a*/ 	.short	(.L_21 - .L_20)
.L_20:
        /*004c*/ 	.word	0x00000000
        /*0050*/ 	.short	0x0002
        /*0052*/ 	.short	0x0010
        /*0054*/ 	.byte	0x00, 0xf4, 0x21, 0x00


	//----- nvinfo : EIATTR_KPARAM_INFO
	.align		4
.L_21:
        /*0058*/ 	.byte	0x04, 0x17
        /*005a*/ 	.short	(.L_23 - .L_22)
.L_22:
        /*005c*/ 	.word	0x00000000
        /*0060*/ 	.short	0x0001
        /*0062*/ 	.short	0x0008
        /*0064*/ 	.byte	0x00, 0xf4, 0x21, 0x00


	//----- nvinfo : EIATTR_KPARAM_INFO
	.align		4
.L_23:
        /*0068*/ 	.byte	0x04, 0x17
        /*006a*/ 	.short	(.L_25 - .L_24)
.L_24:
        /*006c*/ 	.word	0x00000000
        /*0070*/ 	.short	0x0000
        /*0072*/ 	.short	0x0000
        /*0074*/ 	.byte	0x00, 0xf4, 0x21, 0x00


	//----- nvinfo : EIATTR_SPARSE_MMA_MASK
	.align		4
.L_25:
        /*0078*/ 	.byte	0x03, 0x50
        /*007a*/ 	.short	0x0000


	//----- nvinfo : EIATTR_MAXREG_COUNT
	.align		4
        /*007c*/ 	.byte	0x03, 0x1b
        /*007e*/ 	.short	0x00ff


	//----- nvinfo : EIATTR_EXIT_INSTR_OFFSETS
	.align		4
        /*0080*/ 	.byte	0x04, 0x1c
        /*0082*/ 	.short	(.L_27 - .L_26)


	//   ....[0]....
.L_26:
        /*0084*/ 	.word	0x000004a0


	//   ....[1]....
        /*0088*/ 	.word	0x000004c0


	//----- nvinfo : EIATTR_REQNTID
	.align		4
.L_27:
        /*008c*/ 	.byte	0x04, 0x10
        /*008e*/ 	.short	(.L_29 - .L_28)
.L_28:
        /*0090*/ 	.word	0x00000100
        /*0094*/ 	.word	0x00000001
        /*0098*/ 	.word	0x00000001


	//----- nvinfo : EIATTR_CBANK_PARAM_SIZE
	.align		4
.L_29:
        /*009c*/ 	.byte	0x03, 0x19
        /*009e*/ 	.short	0x0034


	//----- nvinfo : EIATTR_PARAM_CBANK
	.align		4
        /*00a0*/ 	.byte	0x04, 0x0a
        /*00a2*/ 	.short	(.L_31 - .L_30)
	.align		4
.L_30:
        /*00a4*/ 	.word	index@(.nv.constant0.triton_poi_fused__native_batch_norm_legit_no_training_relu_32)
        /*00a8*/ 	.short	0x0210
        /*00aa*/ 	.short	0x0034


	//----- nvinfo : EIATTR_SW_WAR
	.align		4
.L_31:
        /*00ac*/ 	.byte	0x04, 0x36
        /*00ae*/ 	.short	(.L_33 - .L_32)
.L_32:
        /*00b0*/ 	.word	0x00000008
.L_33:


//--------------------- .nv.callgraph             --------------------------
	.section	.nv.callgraph,"",@"SHT_CUDA_CALLGRAPH"
	.align	4
	.sectionentsize	8
	.align		4
        /*0000*/ 	.word	0x00000000
	.align		4
        /*0004*/ 	.word	0xffffffff
	.align		4
        /*0008*/ 	.word	0x00000000
	.align		4
        /*000c*/ 	.word	0xfffffffe
	.align		4
        /*0010*/ 	.word	0x00000000
	.align		4
        /*0014*/ 	.word	0xfffffffd
	.align		4
        /*0018*/ 	.word	0x00000000
	.align		4
        /*001c*/ 	.word	0xfffffffc


//--------------------- .nv.constant4             --------------------------
	.section	.nv.constant4,"a",@progbits
	.align	8
	.align		8
.nv.constant4:
        /*0000*/ 	.dword	_$_str
	.align		8
        /*0008*/ 	.dword	_$_str_$_2


//--------------------- .text.triton_poi_fused__native_batch_norm_legit_no_training_relu_32 --------------------------
	.section	.text.triton_poi_fused__native_batch_norm_legit_no_training_relu_32,"ax",@progbits
	.align	128
        .global         triton_poi_fused__native_batch_norm_legit_no_training_relu_32
        .type           triton_poi_fused__native_batch_norm_legit_no_training_relu_32,@function
        .size           triton_poi_fused__native_batch_norm_legit_no_training_relu_32,(.L_x_1 - triton_poi_fused__native_batch_norm_legit_no_training_relu_32)
        .other          triton_poi_fused__native_batch_norm_legit_no_training_relu_32,@"STO_CUDA_ENTRY STV_DEFAULT"
triton_poi_fused__native_batch_norm_legit_no_training_relu_32:
.text.triton_poi_fused__native_batch_norm_legit_no_training_relu_32:
[----:B------:R-:W0:Y:S01]  /*0000*/  LDC R1, c[0x0][0x28] ;  /* 0x00000a00ff017b82 */ /* 0x000e220000000800 */
[----:B------:R-:W1:Y:S01]  /*0010*/  S2R R0, SR_TID.X ;  /* 0x0000000000007919 */ /* 0x000e620000002100 */
[----:B------:R-:W-:-:S06]  /*0020*/  HFMA2.MMA R2, -RZ, RZ, 0, 0 ;  /* 0x00000000ff027435 */ /* 0x000fcc00000001ff */
[----:B------:R-:W2:Y:S01]  /*0030*/  LDC.64 R8, c[0x0][0x220] ;  /* 0x00008800ff087b82 */ /* 0x000ea20000000a00 */
[----:B------:R-:W-:Y:S01]  /*0040*/  ULDC.64 UR4, c[0x0][0x208] ;  /* 0x0000820000047ab9 */ /* 0x000fe20000000a00 */
[----:B------:R-:W3:Y:S06]  /*0050*/  S2R R5, SR_CTAID.X ;  /* 0x0000000000057919 */ /* 0x000eec0000002500 */
[----:B------:R-:W4:Y:S08]  /*0060*/  LDC.64 R14, c[0x0][0x218] ;  /* 0x00008600ff0e7b82 */ /* 0x000f300000000a00 */
[----:B------:R-:W5:Y:S08]  /*0070*/  LDC.64 R12, c[0x0][0x210] ;  /* 0x00008400ff0c7b82 */ /* 0x000f700000000a00 */
[----:B------:R-:W4:Y:S01]  /*0080*/  LDC.64 R16, c[0x0][0x228] ;  /* 0x00008a00ff107b82 */ /* 0x000f220000000a00 */
[----:B-1----:R-:W-:-:S07]  /*0090*/  SHF.L.U32 R0, R0, 0x1, RZ ;  /* 0x0000000100007819 */ /* 0x002fce00000006ff */
[----:B------:R-:W1:Y:S01]  /*00a0*/  LDC.64 R18, c[0x0][0x230] ;  /* 0x00008c00ff127b82 */ /* 0x000e620000000a00 */
[----:B---3--:R-:W-:Y:S02]  /*00b0*/  SHF.R.S32.HI R3, RZ, 0x16, R5 ;  /* 0x00000016ff037819 */ /* 0x008fe40000011405 */
[----:B------:R-:W-:Y:S02]  /*00c0*/  LOP3.LUT R0, R0, 0x1fe, RZ, 0xc0, !PT ;  /* 0x000001fe00007812 */ /* 0x000fe400078ec0ff */
[----:B------:R-:W-:Y:S02]  /*00d0*/  SGXT R3, R3, 0x1 ;  /* 0x000000010303781a */ /* 0x000fe40000000200 */
[----:B------:R-:W-:-:S04]  /*00e0*/  LEA R0, R5, R0, 0x9 ;  /* 0x0000000005007211 */ /* 0x000fc800078e48ff */
[----:B------:R-:W-:Y:S02]  /*00f0*/  LEA.HI R3, R3, R0, RZ, 0x4 ;  /* 0x0000000003037211 */ /* 0x000fe400078f20ff */
[----:B------:R-:W-:Y:S02]  /*0100*/  ISETP.GE.AND P0, PT, R0, 0x14200, PT ;  /* 0x000142000000780c */ /* 0x000fe40003f06270 */
[----:B------:R-:W-:-:S05]  /*0110*/  SHF.R.S32.HI R3, RZ, 0x4, R3 ;  /* 0x00000004ff037819 */ /* 0x000fca0000011403 */
[----:B------:R-:W-:-:S05]  /*0120*/  IMAD.HI R2, R3, -0x3478d83f, R2 ;  /* 0xcb8727c103027827 */ /* 0x000fca00078e0202 */
[----:B------:R-:W-:-:S04]  /*0130*/  SHF.R.U32.HI R5, RZ, 0x1f, R2 ;  /* 0x0000001fff057819 */ /* 0x000fc80000011602 */
[----:B------:R-:W-:-:S05]  /*0140*/  LEA.HI.SX32 R5, R2, R5, 0x16 ;  /* 0x0000000502057211 */ /* 0x000fca00078fb2ff */
[----:B------:R-:W-:Y:S01]  /*0150*/  IMAD R11, R5, -0x508, R3 ;  /* 0xfffffaf8050b7824 */ /* 0x000fe200078e0203 */
[----:B------:R-:W-:-:S03]  /*0160*/  CS2R R4, SRZ ;  /* 0x0000000000047805 */ /* 0x000fc6000001ff00 */
[----:B--2---:R-:W-:-:S05]  /*0170*/  IMAD.WIDE R8, R11, 0x4, R8 ;  /* 0x000000040b087825 */ /* 0x004fca00078e0208 */
[----:B------:R-:W2:Y:S04]  /*0180*/  @!P0 LDG.E.EL R4, desc[UR4][R8.64] ;  /* 0x0000000408048981 */ /* 0x000ea8000c2e1900 */
[----:B------:R3:W2:Y:S01]  /*0190*/  @!P0 LDG.E.EL R5, desc[UR4][R8.64] ;  /* 0x0000000408058981 */ /* 0x0006a2000c2e1900 */
[----:B------:R-:W-:Y:S02]  /*01a0*/  CS2R R6, SRZ ;  /* 0x0000000000067805 */ /* 0x000fe4000001ff00 */
[----:B------:R-:W-:Y:S01]  /*01b0*/  CS2R R2, SRZ ;  /* 0x0000000000027805 */ /* 0x000fe2000001ff00 */
[----:B----4-:R-:W-:-:S04]  /*01c0*/  IMAD.WIDE R14, R11, 0x4, R14 ;  /* 0x000000040b0e7825 */ /* 0x010fc800078e020e */
[----:B-----5:R-:W-:Y:S01]  /*01d0*/  IMAD.WIDE R12, R0, 0x4, R12 ;  /* 0x00000004000c7825 */ /* 0x020fe200078e020c */
[----:B------:R-:W4:Y:S01]  /*01e0*/  @!P0 LDG.E.EL R7, desc[UR4][R14.64] ;  /* 0x000000040e078981 */ /* 0x000f22000c2e1900 */
[----:B---3--:R-:W-:Y:S02]  /*01f0*/  CS2R R8, SRZ ;  /* 0x0000000000087805 */ /* 0x008fe4000001ff00 */
[C---:B0-----:R-:W-:Y:S01]  /*0200*/  IMAD.WIDE R16, R11.reuse, 0x4, R16 ;  /* 0x000000040b107825 */ /* 0x041fe200078e0210 */
[----:B------:R0:W3:Y:S03]  /*0210*/  @!P0 LDG.E.EL R6, desc[UR4][R14.64] ;  /* 0x000000040e068981 */ /* 0x0000e6000c2e1900 */
[----:B-1----:R-:W-:Y:S01]  /*0220*/  IMAD.WIDE R18, R11, 0x4, R18 ;  /* 0x000000040b127825 */ /* 0x002fe200078e0212 */
[----:B------:R1:W4:Y:S01]  /*0230*/  @!P0 LDG.E.64 R2, desc[UR4][R12.64] ;  /* 0x000000040c028981 */ /* 0x000322000c1e1b00 */
[----:B------:R-:W-:-:S03]  /*0240*/  CS2R R10, SRZ ;  /* 0x00000000000a7805 */ /* 0x000fc6000001ff00 */
[----:B------:R-:W5:Y:S04]  /*0250*/  @!P0 LDG.E.EL R9, desc[UR4][R18.64] ;  /* 0x0000000412098981 */ /* 0x000f68000c2e1900 */
[----:B------:R-:W5:Y:S04]  /*0260*/  @!P0 LDG.E.EL R10, desc[UR4][R16.64] ;  /* 0x00000004100a8981 */ /* 0x000f68000c2e1900 */
[----:B------:R-:W3:Y:S04]  /*0270*/  @!P0 LDG.E.EL R11, desc[UR4][R16.64] ;  /* 0x00000004100b8981 */ /* 0x000ee8000c2e1900 */
[----:B------:R-:W3:Y:S01]  /*0280*/  @!P0 LDG.E.EL R8, desc[UR4][R18.64] ;  /* 0x0000000412088981 */ /* 0x000ee2000c2e1900 */
[----:B0-----:R-:W-:Y:S01]  /*0290*/  MOV R14, 0x3e800000 ;  /* 0x3e800000000e7802 */ /* 0x001fe20000000f00 */
[----:B--2---:R-:W-:Y:S01]  /*02a0*/  FADD R4, R4, 0.0010000000474974513054 ;  /* 0x3a83126f04047421 */ /* 0x004fe20000000000 */
[----:B------:R-:W-:-:S03]  /*02b0*/  FADD R5, R5, 0.0010000000474974513054 ;  /* 0x3a83126f05057421 */ /* 0x000fc60000000000 */
[----:B-1----:R-:W0:Y:S08]  /*02c0*/  MUFU.SQRT R12, R4 ;  /* 0x00000004000c7308 */ /* 0x002e300000002000 */
[----:B------:R1:W2:Y:S01]  /*02d0*/  MUFU.SQRT R13, R5 ;  /* 0x00000005000d7308 */ /* 0x0002a20000002000 */
[C---:B0-----:R-:W-:Y:S02]  /*02e0*/  FSETP.GT.AND P1, PT, R12.reuse, 8.50705917302346158658e+37, PT ;  /* 0x7e8000000c00780b */ /* 0x041fe40003f24000 */
[----:B------:R-:W-:Y:S01]  /*02f0*/  FSETP.GEU.AND P3, PT, R12, 1.175494350822287508e-38, PT ;  /* 0x008000000c00780b */ /* 0x000fe20003f6e000 */
[----:B-1----:R-:W0:Y:S01]  /*0300*/  LDC.64 R4, c[0x0][0x238] ;  /* 0x00008e00ff047b82 */ /* 0x002e220000000a00 */
[----:B--2---:R-:W-:-:S02]  /*0310*/  FSETP.GT.AND P2, PT, R13, 8.50705917302346158658e+37, PT ;  /* 0x7e8000000d00780b */ /* 0x004fc40003f44000 */
[----:B------:R-:W-:-:S07]  /*0320*/  FSETP.GEU.AND P4, PT, R13, 1.175494350822287508e-38, PT ;  /* 0x008000000d00780b */ /* 0x000fce0003f8e000 */
[----:B------:R-:W-:-:S04]  /*0330*/  @P1 FMUL R12, R12, 0.25 ;  /* 0x3e8000000c0c1820 */ /* 0x000fc80000400000 */
[----:B------:R-:W-:Y:S01]  /*0340*/  @!P3 FMUL R12, R12, 16777216 ;  /* 0x4b8000000c0cb820 */ /* 0x000fe20000400000 */
[----:B------:R-:W-:-:S04]  /*0350*/  @P2 FMUL R13, R13, 0.25 ;  /* 0x3e8000000d0d2820 */ /* 0x000fc80000400000 */
[----:B------:R-:W-:Y:S01]  /*0360*/  @!P4 FMUL R13, R13, 16777216 ;  /* 0x4b8000000d0dc820 */ /* 0x000fe20000400000 */
[----:B------:R-:W1:Y:S01]  /*0370*/  MUFU.RCP R12, R12 ;  /* 0x0000000c000c7308 */ /* 0x000e620000001000 */
[----:B------:R-:W-:-:S07]  /*0380*/  FSEL R15, R14, 1, P1 ;  /* 0x3f8000000e0f7808 */ /* 0x000fce0000800000 */
[----:B------:R-:W2:Y:S01]  /*0390*/  MUFU.RCP R13, R13 ;  /* 0x0000000d000d7308 */ /* 0x000ea20000001000 */
[----:B------:R-:W-:Y:S01]  /*03a0*/  FSEL R14, R14, 1, P2 ;  /* 0x3f8000000e0e7808 */ /* 0x000fe20001000000 */
[----:B------:R-:W-:-:S04]  /*03b0*/  @!P3 FMUL R15, R15, 16777216 ;  /* 0x4b8000000f0fb820 */ /* 0x000fc80000400000 */
[----:B------:R-:W-:Y:S01]  /*03c0*/  @!P4 FMUL R14, R14, 16777216 ;  /* 0x4b8000000e0ec820 */ /* 0x000fe20000400000 */
[----:B----4-:R-:W-:Y:S01]  /*03d0*/  FADD R2, -R7, R2 ;  /* 0x0000000207027221 */ /* 0x010fe20000000100 */
[----:B---3--:R-:W-:Y:S01]  /*03e0*/  FADD R3, -R6, R3 ;  /* 0x0000000306037221 */ /* 0x008fe20000000100 */
[----:B-1----:R-:W-:Y:S01]  /*03f0*/  FMUL R15, R12, R15 ;  /* 0x0000000f0c0f7220 */ /* 0x002fe20000400000 */
[----:B--2---:R-:W-:-:S03]  /*0400*/  FMUL R14, R13, R14 ;  /* 0x0000000e0d0e7220 */ /* 0x004fc60000400000 */
[----:B------:R-:W-:Y:S01]  /*0410*/  FMUL R2, R2, R15 ;  /* 0x0000000f02027220 */ /* 0x000fe20000400000 */
[----:B------:R-:W-:-:S03]  /*0420*/  FMUL R3, R3, R14 ;  /* 0x0000000e03037220 */ /* 0x000fc60000400000 */
[----:B-----5:R-:W-:Y:S01]  /*0430*/  FFMA R2, R2, R10, R9 ;  /* 0x0000000a02027223 */ /* 0x020fe20000000009 */
[----:B------:R-:W-:-:S04]  /*0440*/  FFMA R3, R3, R11, R8 ;  /* 0x0000000b03037223 */ /* 0x000fc80000000008 */
[----:B------:R-:W-:Y:S02]  /*0450*/  FSETP.GEU.AND P1, PT, R2, RZ, PT ;  /* 0x000000ff0200720b */ /* 0x000fe40003f2e000 */
[C---:B------:R-:W-:Y:S01]  /*0460*/  FSETP.GEU.AND P2, PT, R3.reuse, RZ, PT ;  /* 0x000000ff0300720b */ /* 0x040fe20003f4e000 */
[----:B0-----:R-:W-:Y:S01]  /*0470*/  IMAD.WIDE R4, R0, 0x4, R4 ;  /* 0x0000000400047825 */ /* 0x001fe200078e0204 */
[----:B------:R-:W-:Y:S02]  /*0480*/  FSEL R2, R2, RZ, P1 ;  /* 0x000000ff02027208 */ /* 0x000fe40000800000 */
[----:B------:R-:W-:Y:S01]  /*0490*/  FSEL R3, R3, RZ, P2 ;  /* 0x000000ff03037208 */ /* 0x000fe20001000000 */
[----:B------:R-:W-:Y:S08]  /*04a0*/  @P0 EXIT ;  /* 0x000000000000094d */ /* 0x000ff00003800000 */
[----:B------:R-:W-:Y:S01]  /*04b0*/  STG.E.64 desc[UR4][R4.64], R2 ;  /* 0x0000000204007986 */ /* 0x000fe2000c101b04 */
[----:B------:R-:W-:Y:S05]  /*04c0*/  EXIT ;  /* 0x000000000000794d */ /* 0x000fea0003800000 */
.L_x_0:
[----:B------:R-:W-:-:S00]  /*04d0*/  BRA `(.L_x_0) ;  /* 0xfffffffc00fc7947 */ /* 0x000fc0000383ffff */
[----:B------:R-:W-:-:S00]  /*04e0*/  NOP ;  /* 0x0000000000007918 */ /* 0x000fc00000000000 */
        /* <DEDUP_REMOVED lines=9> */
.L_x_1:


//--------------------- .nv.global.init           --------------------------
	.section	.nv.global.init,"aw",@progbits
.nv.global.init:
	.type		_$_str,@object
	.size		_$_str,(_$_str_$_2 - _$_str)
_$_str:
        /*0000*/ 	.byte	0x5f, 0x5f, 0x43, 0x55, 0x44, 0x41, 0x5f, 0x46, 0x54, 0x5a, 0x00
	.type		_$_str_$_2,@object
	.size		_$_str_$_2,(.L_1 - _$_str_$_2)
_$_str_$_2:
        /*000b*/ 	.byte	0x5f, 0x5f, 0x43, 0x55, 0x44, 0x41, 0x5f, 0x50, 0x52, 0x45, 0x43, 0x5f, 0x53, 0x51, 0x52, 0x54
        /*001b*/ 	.byte	0x00
.L_1:


//--------------------- .nv.constant0.triton_poi_fused__native_batch_norm_legit_no_training_relu_32 --------------------------
	.section	.nv.constant0.triton_poi_fused__native_batch_norm_legit_no_training_relu_32,"a",@progbits
	.sectionflags	@""
	.align	4
.nv.constant0.triton_poi_fused__native_batch_norm_legit_no_training_relu_32:
	.zero		580
